//
// Generated by NVIDIA NVVM Compiler
//
// Compiler Build ID: CL-36424714
// Cuda compilation tools, release 13.0, V13.0.88
// Based on NVVM 20.0.0
//

.version 9.0
.target sm_100
.address_size 64

	// .globl	spmv_ell_kernel

.visible .entry spmv_ell_kernel(
	.param .u64 .ptr .align 1 spmv_ell_kernel_param_0,
	.param .u64 .ptr .align 1 spmv_ell_kernel_param_1,
	.param .u64 .ptr .align 1 spmv_ell_kernel_param_2,
	.param .u64 .ptr .align 1 spmv_ell_kernel_param_3,
	.param .u32 spmv_ell_kernel_param_4,
	.param .u32 spmv_ell_kernel_param_5
)
{
	.reg .pred 	%p<27>;
	.reg .b32 	%r<56>;
	.reg .b32 	%f<95>;
	.reg .b64 	%rd<58>;

	ld.param.u64 	%rd12, [spmv_ell_kernel_param_0];
	ld.param.u64 	%rd13, [spmv_ell_kernel_param_1];
	ld.param.u64 	%rd14, [spmv_ell_kernel_param_2];
	ld.param.u64 	%rd15, [spmv_ell_kernel_param_3];
	ld.param.u32 	%r39, [spmv_ell_kernel_param_4];
	ld.param.u32 	%r40, [spmv_ell_kernel_param_5];
	cvta.to.global.u64 	%rd1, %rd14;
	cvta.to.global.u64 	%rd2, %rd13;
	cvta.to.global.u64 	%rd3, %rd12;
	cvta.to.global.u64 	%rd4, %rd15;
	mov.u32 	%r41, %ctaid.x;
	mov.u32 	%r1, %ntid.x;
	mov.u32 	%r42, %tid.x;
	mad.lo.s32 	%r49, %r41, %r1, %r42;
	setp.ge.s32 	%p1, %r49, %r39;
	@%p1 bra 	$L__BB0_45;
	setp.gt.s32 	%p2, %r40, 0;
	mov.u32 	%r43, %nctaid.x;
	mul.lo.s32 	%r3, %r1, %r43;
	@%p2 bra 	$L__BB0_2;
	bra.uni 	$L__BB0_44;
$L__BB0_2:
	and.b32  	%r4, %r40, 7;
	and.b32  	%r5, %r40, 3;
	and.b32  	%r6, %r40, 2147483640;
	and.b32  	%r7, %r40, 1;
	neg.s32 	%r8, %r6;
	add.s64 	%rd5, %rd2, 16;
$L__BB0_3:
	setp.lt.u32 	%p4, %r40, 8;
	mul.lo.s32 	%r10, %r49, %r40;
	mov.f32 	%f74, 0f00000000;
	mov.b32 	%r53, 0;
	@%p4 bra 	$L__BB0_22;
	mov.f32 	%f74, 0f00000000;
	mov.u32 	%r50, %r10;
	mov.u32 	%r51, %r8;
$L__BB0_5:
	.pragma "nounroll";
	mul.wide.s32 	%rd18, %r50, 4;
	add.s64 	%rd19, %rd3, %rd18;
	add.s64 	%rd6, %rd19, 16;
	add.s64 	%rd7, %rd5, %rd18;
	ld.global.nc.u32 	%r13, [%rd19];
	setp.lt.s32 	%p5, %r13, 0;
	@%p5 bra 	$L__BB0_7;
	ld.global.nc.f32 	%f41, [%rd7+-16];
	mul.wide.u32 	%rd20, %r13, 4;
	add.s64 	%rd21, %rd1, %rd20;
	ld.global.nc.f32 	%f42, [%rd21];
	fma.rn.f32 	%f74, %f41, %f42, %f74;
$L__BB0_7:
	ld.global.nc.u32 	%r14, [%rd6+-12];
	setp.lt.s32 	%p6, %r14, 0;
	@%p6 bra 	$L__BB0_9;
	ld.global.nc.f32 	%f43, [%rd7+-12];
	mul.wide.u32 	%rd22, %r14, 4;
	add.s64 	%rd23, %rd1, %rd22;
	ld.global.nc.f32 	%f44, [%rd23];
	fma.rn.f32 	%f74, %f43, %f44, %f74;
$L__BB0_9:
	ld.global.nc.u32 	%r15, [%rd6+-8];
	setp.lt.s32 	%p7, %r15, 0;
	@%p7 bra 	$L__BB0_11;
	ld.global.nc.f32 	%f45, [%rd7+-8];
	mul.wide.u32 	%rd24, %r15, 4;
	add.s64 	%rd25, %rd1, %rd24;
	ld.global.nc.f32 	%f46, [%rd25];
	fma.rn.f32 	%f74, %f45, %f46, %f74;
$L__BB0_11:
	ld.global.nc.u32 	%r16, [%rd6+-4];
	setp.lt.s32 	%p8, %r16, 0;
	@%p8 bra 	$L__BB0_13;
	ld.global.nc.f32 	%f47, [%rd7+-4];
	mul.wide.u32 	%rd26, %r16, 4;
	add.s64 	%rd27, %rd1, %rd26;
	ld.global.nc.f32 	%f48, [%rd27];
	fma.rn.f32 	%f74, %f47, %f48, %f74;
$L__BB0_13:
	ld.global.nc.u32 	%r17, [%rd6];
	setp.lt.s32 	%p9, %r17, 0;
	@%p9 bra 	$L__BB0_15;
	ld.global.nc.f32 	%f49, [%rd7];
	mul.wide.u32 	%rd28, %r17, 4;
	add.s64 	%rd29, %rd1, %rd28;
	ld.global.nc.f32 	%f50, [%rd29];
	fma.rn.f32 	%f74, %f49, %f50, %f74;
$L__BB0_15:
	ld.global.nc.u32 	%r18, [%rd6+4];
	setp.lt.s32 	%p10, %r18, 0;
	@%p10 bra 	$L__BB0_17;
	ld.global.nc.f32 	%f51, [%rd7+4];
	mul.wide.u32 	%rd30, %r18, 4;
	add.s64 	%rd31, %rd1, %rd30;
	ld.global.nc.f32 	%f52, [%rd31];
	fma.rn.f32 	%f74, %f51, %f52, %f74;
$L__BB0_17:
	ld.global.nc.u32 	%r19, [%rd6+8];
	setp.lt.s32 	%p11, %r19, 0;
	@%p11 bra 	$L__BB0_19;
	ld.global.nc.f32 	%f53, [%rd7+8];
	mul.wide.u32 	%rd32, %r19, 4;
	add.s64 	%rd33, %rd1, %rd32;
	ld.global.nc.f32 	%f54, [%rd33];
	fma.rn.f32 	%f74, %f53, %f54, %f74;
$L__BB0_19:
	ld.global.nc.u32 	%r20, [%rd6+12];
	setp.lt.s32 	%p12, %r20, 0;
	@%p12 bra 	$L__BB0_21;
	ld.global.nc.f32 	%f55, [%rd7+12];
	mul.wide.u32 	%rd34, %r20, 4;
	add.s64 	%rd35, %rd1, %rd34;
	ld.global.nc.f32 	%f56, [%rd35];
	fma.rn.f32 	%f74, %f55, %f56, %f74;
$L__BB0_21:
	add.s32 	%r51, %r51, 8;
	add.s32 	%r50, %r50, 8;
	setp.eq.s32 	%p13, %r51, 0;
	mov.u32 	%r53, %r6;
	@%p13 bra 	$L__BB0_22;
	bra.uni 	$L__BB0_5;
$L__BB0_22:
	setp.eq.s32 	%p14, %r4, 0;
	@%p14 bra 	$L__BB0_43;
	add.s32 	%r46, %r4, -1;
	setp.lt.u32 	%p15, %r46, 3;
	@%p15 bra 	$L__BB0_33;
	add.s32 	%r47, %r53, %r10;
	mul.wide.s32 	%rd36, %r47, 4;
	add.s64 	%rd8, %rd3, %rd36;
	ld.global.nc.u32 	%r24, [%rd8];
	setp.lt.s32 	%p16, %r24, 0;
	add.s64 	%rd9, %rd2, %rd36;
	@%p16 bra 	$L__BB0_26;
	ld.global.nc.f32 	%f58, [%rd9];
	mul.wide.u32 	%rd37, %r24, 4;
	add.s64 	%rd38, %rd1, %rd37;
	ld.global.nc.f32 	%f59, [%rd38];
	fma.rn.f32 	%f74, %f58, %f59, %f74;
$L__BB0_26:
	ld.global.nc.u32 	%r25, [%rd8+4];
	setp.lt.s32 	%p17, %r25, 0;
	@%p17 bra 	$L__BB0_28;
	ld.global.nc.f32 	%f60, [%rd9+4];
	mul.wide.u32 	%rd39, %r25, 4;
	add.s64 	%rd40, %rd1, %rd39;
	ld.global.nc.f32 	%f61, [%rd40];
	fma.rn.f32 	%f74, %f60, %f61, %f74;
$L__BB0_28:
	ld.global.nc.u32 	%r26, [%rd8+8];
	setp.lt.s32 	%p18, %r26, 0;
	@%p18 bra 	$L__BB0_30;
	ld.global.nc.f32 	%f62, [%rd9+8];
	mul.wide.u32 	%rd41, %r26, 4;
	add.s64 	%rd42, %rd1, %rd41;
	ld.global.nc.f32 	%f63, [%rd42];
	fma.rn.f32 	%f74, %f62, %f63, %f74;
$L__BB0_30:
	ld.global.nc.u32 	%r27, [%rd8+12];
	setp.lt.s32 	%p19, %r27, 0;
	@%p19 bra 	$L__BB0_32;
	ld.global.nc.f32 	%f64, [%rd9+12];
	mul.wide.u32 	%rd43, %r27, 4;
	add.s64 	%rd44, %rd1, %rd43;
	ld.global.nc.f32 	%f65, [%rd44];
	fma.rn.f32 	%f74, %f64, %f65, %f74;
$L__BB0_32:
	add.s32 	%r53, %r53, 4;
$L__BB0_33:
	setp.eq.s32 	%p20, %r5, 0;
	@%p20 bra 	$L__BB0_43;
	setp.eq.s32 	%p21, %r5, 1;
	@%p21 bra 	$L__BB0_40;
	add.s32 	%r48, %r53, %r10;
	mul.wide.s32 	%rd45, %r48, 4;
	add.s64 	%rd10, %rd3, %rd45;
	ld.global.nc.u32 	%r30, [%rd10];
	setp.lt.s32 	%p22, %r30, 0;
	add.s64 	%rd11, %rd2, %rd45;
	@%p22 bra 	$L__BB0_37;
	ld.global.nc.f32 	%f67, [%rd11];
	mul.wide.u32 	%rd46, %r30, 4;
	add.s64 	%rd47, %rd1, %rd46;
	ld.global.nc.f32 	%f68, [%rd47];
	fma.rn.f32 	%f74, %f67, %f68, %f74;
$L__BB0_37:
	ld.global.nc.u32 	%r31, [%rd10+4];
	setp.lt.s32 	%p23, %r31, 0;
	@%p23 bra 	$L__BB0_39;
	ld.global.nc.f32 	%f69, [%rd11+4];
	mul.wide.u32 	%rd48, %r31, 4;
	add.s64 	%rd49, %rd1, %rd48;
	ld.global.nc.f32 	%f70, [%rd49];
	fma.rn.f32 	%f74, %f69, %f70, %f74;
$L__BB0_39:
	add.s32 	%r53, %r53, 2;
$L__BB0_40:
	setp.eq.s32 	%p24, %r7, 0;
	@%p24 bra 	$L__BB0_43;
	add.s32 	%r34, %r53, %r10;
	mul.wide.s32 	%rd50, %r34, 4;
	add.s64 	%rd51, %rd3, %rd50;
	ld.global.nc.u32 	%r35, [%rd51];
	setp.lt.s32 	%p25, %r35, 0;
	@%p25 bra 	$L__BB0_43;
	add.s64 	%rd53, %rd2, %rd50;
	ld.global.nc.f32 	%f71, [%rd53];
	mul.wide.u32 	%rd54, %r35, 4;
	add.s64 	%rd55, %rd1, %rd54;
	ld.global.nc.f32 	%f72, [%rd55];
	fma.rn.f32 	%f74, %f71, %f72, %f74;
$L__BB0_43:
	mul.wide.s32 	%rd56, %r49, 4;
	add.s64 	%rd57, %rd4, %rd56;
	st.global.f32 	[%rd57], %f74;
	add.s32 	%r49, %r49, %r3;
	setp.lt.s32 	%p26, %r49, %r39;
	@%p26 bra 	$L__BB0_3;
	bra.uni 	$L__BB0_45;
$L__BB0_44:
	mul.wide.s32 	%rd16, %r49, 4;
	add.s64 	%rd17, %rd4, %rd16;
	mov.b32 	%r44, 0;
	st.global.u32 	[%rd17], %r44;
	add.s32 	%r49, %r49, %r3;
	setp.lt.s32 	%p3, %r49, %r39;
	@%p3 bra 	$L__BB0_44;
$L__BB0_45:
	ret;

}


// ===== COMPILED SASS (sm_100) =====

	.target	sm_100

	.elftype	@"ET_EXEC"


//--------------------- .note.nv.tkinfo           --------------------------
	.section	.note.nv.tkinfo,"",@"SHT_NOTE"
	.sectionflags	@"SHF_NOTE_NV_TKINFO"
	.tkinfo
        /*0018*/ 	.word	0x00000002
        /*0030*/ 	.string	""
        /*0030*/ 	.string	"ptxas"
        /*0030*/ 	.string	"Cuda compilation tools, release 13.0, V13.0.88"
        /*0030*/ 	.string	"Build cuda_13.0.r13.0/compiler.36424714_0"
        /*0030*/ 	.string	"-arch sm_100 -m 64 "



//--------------------- .note.nv.cuinfo           --------------------------
	.section	.note.nv.cuinfo,"",@"SHT_NOTE"
	.sectionflags	@"SHF_NOTE_NV_CUINFO"
        /*0018*/ 	.short	0x0002
        /*001a*/ 	.short	0x0064
        /*001c*/ 	.short	0x0082
	.zero		2


//--------------------- .nv.info                  --------------------------
	.section	.nv.info,"",@"SHT_CUDA_INFO"
	.align	4


	//----- nvinfo : EIATTR_REGCOUNT
	.align		4
        /*0000*/ 	.byte	0x04, 0x2f
        /*0002*/ 	.short	(.L_1 - .L_0)
	.align		4
.L_0:
        /*0004*/ 	.word	index@(spmv_ell_kernel)
        /*0008*/ 	.word	0x00000020


	//----- nvinfo : EIATTR_FRAME_SIZE
	.align		4
.L_1:
        /*000c*/ 	.byte	0x04, 0x11
        /*000e*/ 	.short	(.L_3 - .L_2)
	.align		4
.L_2:
        /*0010*/ 	.word	index@(spmv_ell_kernel)
        /*0014*/ 	.word	0x00000000


	//----- nvinfo : EIATTR_MIN_STACK_SIZE
	.align		4
.L_3:
        /*0018*/ 	.byte	0x04, 0x12
        /*001a*/ 	.short	(.L_5 - .L_4)
	.align		4
.L_4:
        /*001c*/ 	.word	index@(spmv_ell_kernel)
        /*0020*/ 	.word	0x00000000
.L_5:


//--------------------- .nv.compat                --------------------------
	.section	.nv.compat,"",@"SHT_CUDA_COMPAT_INFO"
	.align	4
        /*0000*/ 	.byte	0x02, 0x09, 0x00, 0x00, 0x02, 0x02, 0x01, 0x00, 0x02, 0x05, 0x05, 0x00, 0x03, 0x07, 0x01, 0x01
        /*0010*/ 	.byte	0x02, 0x03, 0x00, 0x00, 0x02, 0x06, 0x01, 0x00, 0x04, 0x0b, 0x08, 0x00, 0x09, 0x00, 0x00, 0x00
        /*0020*/ 	.byte	0x00, 0x00, 0x00, 0x00


//--------------------- .nv.info.spmv_ell_kernel  --------------------------
	.section	.nv.info.spmv_ell_kernel,"",@"SHT_CUDA_INFO"
	.sectionflags	@""
	.align	4


	//----- nvinfo : EIATTR_CUDA_API_VERSION
	.align		4
        /*0000*/ 	.byte	0x04, 0x37
        /*0002*/ 	.short	(.L_7 - .L_6)
.L_6:
        /*0004*/ 	.word	0x00000082


	//----- nvinfo : EIATTR_KPARAM_INFO
	.align		4
.L_7:
        /*0008*/ 	.byte	0x04, 0x17
        /*000a*/ 	.short	(.L_9 - .L_8)
.L_8:
        /*000c*/ 	.word	0x00000000
        /*0010*/ 	.short	0x0005
        /*0012*/ 	.short	0x0024
        /*0014*/ 	.byte	0x00, 0xf0, 0x11, 0x00


	//----- nvinfo : EIATTR_KPARAM_INFO
	.align		4
.L_9:
        /*0018*/ 	.byte	0x04, 0x17
        /*001a*/ 	.short	(.L_11 - .L_10)
.L_10:
        /*001c*/ 	.word	0x00000000
        /*0020*/ 	.short	0x0004
        /*0022*/ 	.short	0x0020
        /*0024*/ 	.byte	0x00, 0xf0, 0x11, 0x00


	//----- nvinfo : EIATTR_KPARAM_INFO
	.align		4
.L_11:
        /*0028*/ 	.byte	0x04, 0x17
        /*002a*/ 	.short	(.L_13 - .L_12)
.L_12:
        /*002c*/ 	.word	0x00000000
        /*0030*/ 	.short	0x0003
        /*0032*/ 	.short	0x0018
        /*0034*/ 	.byte	0x00, 0xf5, 0x21, 0x00


	//----- nvinfo : EIATTR_KPARAM_INFO
	.align		4
.L_13:
        /*0038*/ 	.byte	0x04, 0x17
        /*003a*/ 	.short	(.L_15 - .L_14)
.L_14:
        /*003c*/ 	.word	0x00000000
        /*0040*/ 	.short	0x0002
        /*0042*/ 	.short	0x0010
        /*0044*/ 	.byte	0x00, 0xf5, 0x21, 0x00


	//----- nvinfo : EIATTR_KPARAM_INFO
	.align		4
.L_15:
        /*0048*/ 	.byte	0x04, 0x17
        /*004a*/ 	.short	(.L_17 - .L_16)
.L_16:
        /*004c*/ 	.word	0x00000000
        /*0050*/ 	.short	0x0001
        /*0052*/ 	.short	0x0008
        /*0054*/ 	.byte	0x00, 0xf5, 0x21, 0x00


	//----- nvinfo : EIATTR_KPARAM_INFO
	.align		4
.L_17:
        /*0058*/ 	.byte	0x04, 0x17
        /*005a*/ 	.short	(.L_19 - .L_18)
.L_18:
        /*005c*/ 	.word	0x00000000
        /*0060*/ 	.short	0x0000
        /*0062*/ 	.short	0x0000
        /*0064*/ 	.byte	0x00, 0xf5, 0x21, 0x00


	//----- nvinfo : EIATTR_SPARSE_MMA_MASK
	.align		4
.L_19:
        /*0068*/ 	.byte	0x03, 0x50
        /*006a*/ 	.short	0x0000


	//----- nvinfo : EIATTR_MAXREG_COUNT
	.align		4
        /*006c*/ 	.byte	0x03, 0x1b
        /*006e*/ 	.short	0x00ff


	//----- nvinfo : EIATTR_MERCURY_ISA_VERSION
	.align		4
        /*0070*/ 	.byte	0x03, 0x5f
        /*0072*/ 	.short	0x0101


	//----- nvinfo : EIATTR_VRC_CTA_INIT_COUNT
	.align		4
        /*0074*/ 	.byte	0x02, 0x4a
	.zero		1
	.zero		1


	//----- nvinfo : EIATTR_EXIT_INSTR_OFFSETS
	.align		4
        /*0078*/ 	.byte	0x04, 0x1c
        /*007a*/ 	.short	(.L_21 - .L_20)


	//   ....[0]....
.L_20:
        /*007c*/ 	.word	0x00000070


	//   ....[1]....
        /*0080*/ 	.word	0x00000140


	//   ....[2]....
        /*0084*/ 	.word	0x00000bf0


	//----- nvinfo : EIATTR_CRS_STACK_SIZE
	.align		4
.L_21:
        /*0088*/ 	.byte	0x04, 0x1e
        /*008a*/ 	.short	(.L_23 - .L_22)
.L_22:
        /*008c*/ 	.word	0x00000000


	//----- nvinfo : EIATTR_CBANK_PARAM_SIZE
	.align		4
.L_23:
        /*0090*/ 	.byte	0x03, 0x19
        /*0092*/ 	.short	0x0028


	//----- nvinfo : EIATTR_PARAM_CBANK
	.align		4
        /*0094*/ 	.byte	0x04, 0x0a
        /*0096*/ 	.short	(.L_25 - .L_24)
	.align		4
.L_24:
        /*0098*/ 	.word	index@(.nv.constant0.spmv_ell_kernel)
        /*009c*/ 	.short	0x0380
        /*009e*/ 	.short	0x0028


	//----- nvinfo : EIATTR_SW_WAR
	.align		4
.L_25:
        /*00a0*/ 	.byte	0x04, 0x36
        /*00a2*/ 	.short	(.L_27 - .L_26)
.L_26:
        /*00a4*/ 	.word	0x00000008
.L_27:


//--------------------- .nv.callgraph             --------------------------
	.section	.nv.callgraph,"",@"SHT_CUDA_CALLGRAPH"
	.align	4
	.sectionentsize	8
	.align		4
        /*0000*/ 	.word	0x00000000
	.align		4
        /*0004*/ 	.word	0xffffffff
	.align		4
        /*0008*/ 	.word	0x00000000
	.align		4
        /*000c*/ 	.word	0xfffffffe
	.align		4
        /*0010*/ 	.word	0x00000000
	.align		4
        /*0014*/ 	.word	0xfffffffd
	.align		4
        /*0018*/ 	.word	0x00000000
	.align		4
        /*001c*/ 	.word	0xfffffffc


//--------------------- .text.spmv_ell_kernel     --------------------------
	.section	.text.spmv_ell_kernel,"ax",@progbits
	.align	128
        .global         spmv_ell_kernel
        .type           spmv_ell_kernel,@function
        .size           spmv_ell_kernel,(.L_x_10 - spmv_ell_kernel)
        .other          spmv_ell_kernel,@"STO_CUDA_ENTRY STV_DEFAULT"
spmv_ell_kernel:
.text.spmv_ell_kernel:
[----:B------:R-:W-:Y:S01]  /*0000*/  LDC R1, c[0x0][0x37c] ;  /* 0x0000df00ff017b82 */ /* 0x000fe20000000800 */
[----:B------:R-:W0:Y:S07]  /*0010*/  S2R R2, SR_TID.X ;  /* 0x0000000000027919 */ /* 0x000e2e0000002100 */
[----:B------:R-:W0:Y:S01]  /*0020*/  S2UR UR4, SR_CTAID.X ;  /* 0x00000000000479c3 */ /* 0x000e220000002500 */
[----:B------:R-:W1:Y:S07]  /*0030*/  LDCU UR6, c[0x0][0x3a0] ;  /* 0x00007400ff0677ac */ /* 0x000e6e0008000800 */
[----:B------:R-:W0:Y:S02]  /*0040*/  LDC R3, c[0x0][0x360] ;  /* 0x0000d800ff037b82 */ /* 0x000e240000000800 */
[----:B0-----:R-:W-:-:S05]  /*0050*/  IMAD R2, R3, UR4, R2 ;  /* 0x0000000403027c24 */ /* 0x001fca000f8e0202 */
[----:B-1----:R-:W-:-:S13]  /*0060*/  ISETP.GE.AND P0, PT, R2, UR6, PT ;  /* 0x0000000602007c0c */ /* 0x002fda000bf06270 */
[----:B------:R-:W-:Y:S05]  /*0070*/  @P0 EXIT ;  /* 0x000000000000094d */ /* 0x000fea0003800000 */
[----:B------:R-:W0:Y:S01]  /*0080*/  LDCU UR4, c[0x0][0x3a4] ;  /* 0x00007480ff0477ac */ /* 0x000e220008000800 */
[----:B------:R-:W1:Y:S01]  /*0090*/  LDCU UR5, c[0x0][0x370] ;  /* 0x00006e00ff0577ac */ /* 0x000e620008000800 */
[----:B------:R-:W2:Y:S01]  /*00a0*/  LDCU.64 UR10, c[0x0][0x358] ;  /* 0x00006b00ff0a77ac */ /* 0x000ea20008000a00 */
[----:B0-----:R-:W-:Y:S01]  /*00b0*/  UISETP.GT.AND UP0, UPT, UR4, URZ, UPT ;  /* 0x000000ff0400728c */ /* 0x001fe2000bf04270 */
[----:B-1----:R-:W-:-:S08]  /*00c0*/  IMAD R3, R3, UR5, RZ ;  /* 0x0000000503037c24 */ /* 0x002fd0000f8e02ff */
[----:B--2---:R-:W-:Y:S05]  /*00d0*/  BRA.U UP0, `(.L_x_0) ;  /* 0x00000001001c7547 */ /* 0x004fea000b800000 */
[----:B------:R-:W0:Y:S02]  /*00e0*/  LDC.64 R6, c[0x0][0x398] ;  /* 0x0000e600ff067b82 */ /* 0x000e240000000a00 */
.L_x_1:
[----:B0-----:R-:W-:Y:S01]  /*00f0*/  IMAD.WIDE R4, R2, 0x4, R6 ;  /* 0x0000000402047825 */ /* 0x001fe200078e0206 */
[----:B------:R-:W-:-:S04]  /*0100*/  IADD3 R2, PT, PT, R3, R2, RZ ;  /* 0x0000000203027210 */ /* 0x000fc80007ffe0ff */
[----:B------:R1:W-:Y:S01]  /*0110*/  STG.E desc[UR10][R4.64], RZ ;  /* 0x000000ff04007986 */ /* 0x0003e2000c10190a */
[----:B------:R-:W-:-:S13]  /*0120*/  ISETP.GE.AND P0, PT, R2, UR6, PT ;  /* 0x0000000602007c0c */ /* 0x000fda000bf06270 */
[----:B-1----:R-:W-:Y:S05]  /*0130*/  @!P0 BRA `(.L_x_1) ;  /* 0xfffffffc00ec8947 */ /* 0x002fea000383ffff */
[----:B------:R-:W-:Y:S05]  /*0140*/  EXIT ;  /* 0x000000000000794d */ /* 0x000fea0003800000 */
.L_x_0:
[----:B------:R-:W0:Y:S01]  /*0150*/  LDCU.64 UR6, c[0x0][0x388] ;  /* 0x00007100ff0677ac */ /* 0x000e220008000a00 */
[----:B------:R-:W-:Y:S02]  /*0160*/  ULOP3.LUT UR9, UR4, 0x7ffffff8, URZ, 0xc0, !UPT ;  /* 0x7ffffff804097892 */ /* 0x000fe4000f8ec0ff */
[----:B------:R-:W-:Y:S02]  /*0170*/  ULOP3.LUT UR8, UR4, 0x7, URZ, 0xc0, !UPT ;  /* 0x0000000704087892 */ /* 0x000fe4000f8ec0ff */
[----:B------:R-:W-:Y:S02]  /*0180*/  ULOP3.LUT UR4, UR4, 0x3, URZ, 0xc0, !UPT ;  /* 0x0000000304047892 */ /* 0x000fe4000f8ec0ff */
[----:B------:R-:W-:Y:S02]  /*0190*/  UIADD3 UR12, UPT, UPT, -UR9, URZ, URZ ;  /* 0x000000ff090c7290 */ /* 0x000fe4000fffe1ff */
[----:B0-----:R-:W-:-:S04]  /*01a0*/  UIADD3 UR5, UP0, UPT, UR6, 0x10, URZ ;  /* 0x0000001006057890 */ /* 0x001fc8000ff1e0ff */
[----:B------:R-:W-:-:S12]  /*01b0*/  UIADD3.X UR6, UPT, UPT, URZ, UR7, URZ, UP0, !UPT ;  /* 0x00000007ff067290 */ /* 0x000fd800087fe4ff */
.L_x_8:
[----:B------:R-:W0:Y:S01]  /*01c0*/  LDCU UR7, c[0x0][0x3a4] ;  /* 0x00007480ff0777ac */ /* 0x000e220008000800 */
[----:B------:R-:W-:Y:S01]  /*01d0*/  HFMA2 R0, -RZ, RZ, 0, 0 ;  /* 0x00000000ff007431 */ /* 0x000fe200000001ff */
[----:B------:R-:W-:Y:S01]  /*01e0*/  MOV R5, RZ ;  /* 0x000000ff00057202 */ /* 0x000fe20000000f00 */
[----:B0-----:R-:W-:Y:S02]  /*01f0*/  UISETP.GE.U32.AND UP0, UPT, UR7, 0x8, UPT ;  /* 0x000000080700788c */ /* 0x001fe4000bf06070 */
[----:B------:R-:W-:-:S07]  /*0200*/  IMAD R4, R2, UR7, RZ ;  /* 0x0000000702047c24 */ /* 0x000fce000f8e02ff */
[----:B------:R-:W-:Y:S05]  /*0210*/  BRA.U !UP0, `(.L_x_2) ;  /* 0x0000000508147547 */ /* 0x000fea000b800000 */
[----:B------:R-:W-:Y:S02]  /*0220*/  MOV R0, RZ ;  /* 0x000000ff00007202 */ /* 0x000fe40000000f00 */
[----:B------:R-:W-:Y:S02]  /*0230*/  MOV R7, R4 ;  /* 0x0000000400077202 */ /* 0x000fe40000000f00 */
[----:B------:R-:W-:-:S07]  /*0240*/  MOV R22, UR12 ;  /* 0x0000000c00167c02 */ /* 0x000fce0008000f00 */
.L_x_3:
[----:B------:R-:W0:Y:S02]  /*0250*/  LDC.64 R14, c[0x0][0x380] ;  /* 0x0000e000ff0e7b82 */ /* 0x000e240000000a00 */
[----:B0-----:R-:W-:-:S05]  /*0260*/  IMAD.WIDE R14, R7, 0x4, R14 ;  /* 0x00000004070e7825 */ /* 0x001fca00078e020e */
[----:B------:R-:W2:Y:S04]  /*0270*/  LDG.E.CONSTANT R11, desc[UR10][R14.64] ;  /* 0x0000000a0e0b7981 */ /* 0x000ea8000c1e9900 */
[----:B------:R-:W3:Y:S04]  /*0280*/  LDG.E.CONSTANT R21, desc[UR10][R14.64+0x8] ;  /* 0x0000080a0e157981 */ /* 0x000ee8000c1e9900 */
[----:B------:R-:W4:Y:S04]  /*0290*/  LDG.E.CONSTANT R25, desc[UR10][R14.64+0x4] ;  /* 0x0000040a0e197981 */ /* 0x000f28000c1e9900 */
[----:B------:R-:W5:Y:S04]  /*02a0*/  LDG.E.CONSTANT R23, desc[UR10][R14.64+0xc] ;  /* 0x00000c0a0e177981 */ /* 0x000f68000c1e9900 */
[----:B------:R-:W5:Y:S01]  /*02b0*/  LDG.E.CONSTANT R5, desc[UR10][R14.64+0x10] ;  /* 0x0000100a0e057981 */ /* 0x000f62000c1e9900 */
[----:B------:R-:W-:-:S02]  /*02c0*/  MOV R8, UR5 ;  /* 0x0000000500087c02 */ /* 0x000fc40008000f00 */
[----:B------:R-:W-:Y:S01]  /*02d0*/  MOV R9, UR6 ;  /* 0x0000000600097c02 */ /* 0x000fe20008000f00 */
[----:B------:R-:W5:Y:S02]  /*02e0*/  LDG.E.CONSTANT R29, desc[UR10][R14.64+0x14] ;  /* 0x0000140a0e1d7981 */ /* 0x000f64000c1e9900 */
[----:B------:R-:W-:Y:S02]  /*02f0*/  IMAD.WIDE R8, R7, 0x4, R8 ;  /* 0x0000000407087825 */ /* 0x000fe400078e0208 */
[----:B------:R-:W5:Y:S04]  /*0300*/  LDG.E.CONSTANT R27, desc[UR10][R14.64+0x18] ;  /* 0x0000180a0e1b7981 */ /* 0x000f68000c1e9900 */
[----:B------:R-:W5:Y:S01]  /*0310*/  LDG.E.CONSTANT R6, desc[UR10][R14.64+0x1c] ;  /* 0x00001c0a0e067981 */ /* 0x000f62000c1e9900 */
[----:B--2---:R-:W-:-:S13]  /*0320*/  ISETP.GE.AND P6, PT, R11, RZ, PT ;  /* 0x000000ff0b00720c */ /* 0x004fda0003fc6270 */
[----:B------:R-:W0:Y:S01]  /*0330*/  @P6 LDC.64 R12, c[0x0][0x390] ;  /* 0x0000e400ff0c6b82 */ /* 0x000e220000000a00 */
[----:B------:R-:W2:Y:S01]  /*0340*/  @P6 LDG.E.CONSTANT R20, desc[UR10][R8.64+-0x10] ;  /* 0xfffff00a08146981 */ /* 0x000ea2000c1e9900 */
[----:B0-----:R-:W-:-:S05]  /*0350*/  @P6 IMAD.WIDE.U32 R12, R11, 0x4, R12 ;  /* 0x000000040b0c6825 */ /* 0x001fca00078e000c */
[----:B------:R0:W2:Y:S01]  /*0360*/  @P6 LDG.E.CONSTANT R24, desc[UR10][R12.64] ;  /* 0x0000000a0c186981 */ /* 0x0000a2000c1e9900 */
[----:B---3--:R-:W-:Y:S02]  /*0370*/  ISETP.GE.AND P1, PT, R21, RZ, PT ;  /* 0x000000ff1500720c */ /* 0x008fe40003f26270 */
[----:B----4-:R-:W-:Y:S02]  /*0380*/  ISETP.GE.AND P0, PT, R25, RZ, PT ;  /* 0x000000ff1900720c */ /* 0x010fe40003f06270 */
[----:B-----5:R-:W-:Y:S02]  /*0390*/  ISETP.GE.AND P2, PT, R23, RZ, PT ;  /* 0x000000ff1700720c */ /* 0x020fe40003f46270 */
[----:B------:R-:W-:-:S07]  /*03a0*/  ISETP.GE.AND P3, PT, R5, RZ, PT ;  /* 0x000000ff0500720c */ /* 0x000fce0003f66270 */
[----:B------:R-:W1:Y:S01]  /*03b0*/  @P1 LDC.64 R18, c[0x0][0x390] ;  /* 0x0000e400ff121b82 */ /* 0x000e620000000a00 */
[----:B------:R-:W-:Y:S02]  /*03c0*/  ISETP.GE.AND P4, PT, R29, RZ, PT ;  /* 0x000000ff1d00720c */ /* 0x000fe40003f86270 */
[----:B------:R-:W-:Y:S01]  /*03d0*/  ISETP.GE.AND P5, PT, R27, RZ, PT ;  /* 0x000000ff1b00720c */ /* 0x000fe20003fa6270 */
[----:B------:R-:W3:Y:S04]  /*03e0*/  @P2 LDG.E.CONSTANT R26, desc[UR10][R8.64+-0x4] ;  /* 0xfffffc0a081a2981 */ /* 0x000ee8000c1e9900 */
[----:B------:R-:W4:Y:S08]  /*03f0*/  @P0 LDC.64 R16, c[0x0][0x390] ;  /* 0x0000e400ff100b82 */ /* 0x000f300000000a00 */
[----:B------:R-:W5:Y:S08]  /*0400*/  @P2 LDC.64 R10, c[0x0][0x390] ;  /* 0x0000e400ff0a2b82 */ /* 0x000f700000000a00 */
[----:B0-----:R-:W0:Y:S01]  /*0410*/  @P3 LDC.64 R12, c[0x0][0x390] ;  /* 0x0000e400ff0c3b82 */ /* 0x001e220000000a00 */
[----:B-1----:R-:W-:-:S06]  /*0420*/  @P1 IMAD.WIDE.U32 R18, R21, 0x4, R18 ;  /* 0x0000000415121825 */ /* 0x002fcc00078e0012 */
[----:B------:R-:W3:Y:S01]  /*0430*/  @P1 LDG.E.CONSTANT R19, desc[UR10][R18.64] ;  /* 0x0000000a12131981 */ /* 0x000ee2000c1e9900 */
[----:B------:R-:W1:Y:S01]  /*0440*/  @P4 LDC.64 R14, c[0x0][0x390] ;  /* 0x0000e400ff0e4b82 */ /* 0x000e620000000a00 */
[----:B----4-:R-:W-:-:S06]  /*0450*/  @P0 IMAD.WIDE.U32 R16, R25, 0x4, R16 ;  /* 0x0000000419100825 */ /* 0x010fcc00078e0010 */
[----:B------:R-:W4:Y:S01]  /*0460*/  @P0 LDG.E.CONSTANT R17, desc[UR10][R16.64] ;  /* 0x0000000a10110981 */ /* 0x000f22000c1e9900 */
[----:B-----5:R-:W-:-:S03]  /*0470*/  @P2 IMAD.WIDE.U32 R10, R23, 0x4, R10 ;  /* 0x00000004170a2825 */ /* 0x020fc600078e000a */
[----:B------:R-:W4:Y:S04]  /*0480*/  @P0 LDG.E.CONSTANT R23, desc[UR10][R8.64+-0xc] ;  /* 0xfffff40a08170981 */ /* 0x000f28000c1e9900 */
[----:B------:R-:W5:Y:S01]  /*0490*/  @P2 LDG.E.CONSTANT R11, desc[UR10][R10.64] ;  /* 0x0000000a0a0b2981 */ /* 0x000f62000c1e9900 */
[----:B0-----:R-:W-:-:S03]  /*04a0*/  @P3 IMAD.WIDE.U32 R12, R5, 0x4, R12 ;  /* 0x00000004050c3825 */ /* 0x001fc600078e000c */
[----:B------:R-:W3:Y:S04]  /*04b0*/  @P1 LDG.E.CONSTANT R5, desc[UR10][R8.64+-0x8] ;  /* 0xfffff80a08051981 */ /* 0x000ee8000c1e9900 */
[----:B------:R-:W5:Y:S01]  /*04c0*/  @P3 LDG.E.CONSTANT R12, desc[UR10][R12.64] ;  /* 0x0000000a0c0c3981 */ /* 0x000f62000c1e9900 */
[----:B-1----:R-:W-:-:S03]  /*04d0*/  @P4 IMAD.WIDE.U32 R14, R29, 0x4, R14 ;  /* 0x000000041d0e4825 */ /* 0x002fc600078e000e */
[----:B------:R-:W5:Y:S04]  /*04e0*/  @P3 LDG.E.CONSTANT R29, desc[UR10][R8.64] ;  /* 0x0000000a081d3981 */ /* 0x000f68000c1e9900 */
[----:B------:R-:W5:Y:S01]  /*04f0*/  @P4 LDG.E.CONSTANT R14, desc[UR10][R14.64] ;  /* 0x0000000a0e0e4981 */ /* 0x000f62000c1e9900 */
[----:B--2---:R-:W-:Y:S01]  /*0500*/  @P6 FFMA R0, R20, R24, R0 ;  /* 0x0000001814006223 */ /* 0x004fe20000000000 */
[----:B------:R-:W-:Y:S01]  /*0510*/  ISETP.GE.AND P6, PT, R6, RZ, PT ;  /* 0x000000ff0600720c */ /* 0x000fe20003fc6270 */
[----:B------:R-:W0:-:S12]  /*0520*/  @P5 LDC.64 R20, c[0x0][0x390] ;  /* 0x0000e400ff145b82 */ /* 0x000e180000000a00 */
[----:B------:R-:W1:Y:S01]  /*0530*/  @P6 LDC.64 R24, c[0x0][0x390] ;  /* 0x0000e400ff186b82 */ /* 0x000e620000000a00 */
[----:B------:R-:W2:Y:S01]  /*0540*/  @P6 LDG.E.CONSTANT R10, desc[UR10][R8.64+0xc] ;  /* 0x00000c0a080a6981 */ /* 0x000ea2000c1e9900 */
[----:B0-----:R-:W-:-:S03]  /*0550*/  @P5 IMAD.WIDE.U32 R20, R27, 0x4, R20 ;  /* 0x000000041b145825 */ /* 0x001fc600078e0014 */
[----:B------:R-:W2:Y:S04]  /*0560*/  @P4 LDG.E.CONSTANT R27, desc[UR10][R8.64+0x4] ;  /* 0x0000040a081b4981 */ /* 0x000ea8000c1e9900 */
[----:B------:R-:W2:Y:S01]  /*0570*/  @P5 LDG.E.CONSTANT R21, desc[UR10][R20.64] ;  /* 0x0000000a14155981 */ /* 0x000ea2000c1e9900 */
[----:B-1----:R-:W-:-:S03]  /*0580*/  @P6 IMAD.WIDE.U32 R24, R6, 0x4, R24 ;  /* 0x0000000406186825 */ /* 0x002fc600078e0018 */
[----:B------:R-:W2:Y:S04]  /*0590*/  @P5 LDG.E.CONSTANT R6, desc[UR10][R8.64+0x8] ;  /* 0x0000080a08065981 */ /* 0x000ea8000c1e9900 */
[----:B------:R-:W2:Y:S01]  /*05a0*/  @P6 LDG.E.CONSTANT R25, desc[UR10][R24.64] ;  /* 0x0000000a18196981 */ /* 0x000ea2000c1e9900 */
[----:B------:R-:W-:Y:S01]  /*05b0*/  IADD3 R22, PT, PT, R22, 0x8, RZ ;  /* 0x0000000816167810 */ /* 0x000fe20007ffe0ff */
[----:B----4-:R-:W-:-:S03]  /*05c0*/  @P0 FFMA R0, R23, R17, R0 ;  /* 0x0000001117000223 */ /* 0x010fc60000000000 */
[----:B------:R-:W-:Y:S01]  /*05d0*/  ISETP.NE.AND P0, PT, R22, RZ, PT ;  /* 0x000000ff1600720c */ /* 0x000fe20003f05270 */
[----:B---3--:R-:W-:-:S04]  /*05e0*/  @P1 FFMA R0, R5, R19, R0 ;  /* 0x0000001305001223 */ /* 0x008fc80000000000 */
[----:B-----5:R-:W-:-:S04]  /*05f0*/  @P2 FFMA R0, R26, R11, R0 ;  /* 0x0000000b1a002223 */ /* 0x020fc80000000000 */
[----:B------:R-:W-:Y:S01]  /*0600*/  @P3 FFMA R0, R29, R12, R0 ;  /* 0x0000000c1d003223 */ /* 0x000fe20000000000 */
[----:B------:R-:W-:-:S03]  /*0610*/  IADD3 R7, PT, PT, R7, 0x8, RZ ;  /* 0x0000000807077810 */ /* 0x000fc60007ffe0ff */
[----:B--2---:R-:W-:-:S04]  /*0620*/  @P4 FFMA R0, R27, R14, R0 ;  /* 0x0000000e1b004223 */ /* 0x004fc80000000000 */
[----:B------:R-:W-:-:S04]  /*0630*/  @P5 FFMA R0, R6, R21, R0 ;  /* 0x0000001506005223 */ /* 0x000fc80000000000 */
[----:B------:R-:W-:Y:S01]  /*0640*/  @P6 FFMA R0, R10, R25, R0 ;  /* 0x000000190a006223 */ /* 0x000fe20000000000 */
[----:B------:R-:W-:Y:S06]  /*0650*/  @P0 BRA `(.L_x_3) ;  /* 0xfffffff800fc0947 */ /* 0x000fec000383ffff */
[----:B------:R-:W-:-:S07]  /*0660*/  MOV R5, UR9 ;  /* 0x0000000900057c02 */ /* 0x000fce0008000f00 */
.L_x_2:
[----:B------:R-:W-:-:S09]  /*0670*/  UISETP.NE.AND UP0, UPT, UR8, URZ, UPT ;  /* 0x000000ff0800728c */ /* 0x000fd2000bf05270 */
[----:B------:R-:W-:Y:S05]  /*0680*/  BRA.U !UP0, `(.L_x_4) ;  /* 0x00000005083c7547 */ /* 0x000fea000b800000 */
[----:B------:R-:W-:Y:S02]  /*0690*/  UIADD3 UR7, UPT, UPT, UR8, -0x1, URZ ;  /* 0xffffffff08077890 */ /* 0x000fe4000fffe0ff */
[----:B------:R-:W-:Y:S02]  /*06a0*/  UISETP.NE.AND UP1, UPT, UR4, URZ, UPT ;  /* 0x000000ff0400728c */ /* 0x000fe4000bf25270 */
[----:B------:R-:W-:-:S09]  /*06b0*/  UISETP.GE.U32.AND UP0, UPT, UR7, 0x3, UPT ;  /* 0x000000030700788c */ /* 0x000fd2000bf06070 */
[----:B------:R-:W-:Y:S05]  /*06c0*/  BRA.U !UP0, `(.L_x_5) ;  /* 0x0000000108887547 */ /* 0x000fea000b800000 */
[----:B------:R-:W0:Y:S01]  /*06d0*/  LDC.64 R20, c[0x0][0x380] ;  /* 0x0000e000ff147b82 */ /* 0x000e220000000a00 */
[----:B------:R-:W-:-:S07]  /*06e0*/  IADD3 R23, PT, PT, R4, R5, RZ ;  /* 0x0000000504177210 */ /* 0x000fce0007ffe0ff */
[----:B------:R-:W1:Y:S01]  /*06f0*/  LDC.64 R10, c[0x0][0x388] ;  /* 0x0000e200ff0a7b82 */ /* 0x000e620000000a00 */
[----:B0-----:R-:W-:-:S05]  /*0700*/  IMAD.WIDE R20, R23, 0x4, R20 ;  /* 0x0000000417147825 */ /* 0x001fca00078e0214 */
[----:B------:R-:W2:Y:S04]  /*0710*/  LDG.E.CONSTANT R25, desc[UR10][R20.64] ;  /* 0x0000000a14197981 */ /* 0x000ea8000c1e9900 */
[----:B------:R-:W3:Y:S04]  /*0720*/  LDG.E.CONSTANT R27, desc[UR10][R20.64+0x4] ;  /* 0x0000040a141b7981 */ /* 0x000ee8000c1e9900 */
[----:B------:R-:W4:Y:S04]  /*0730*/  LDG.E.CONSTANT R19, desc[UR10][R20.64+0x8] ;  /* 0x0000080a14137981 */ /* 0x000f28000c1e9900 */
[----:B------:R-:W5:Y:S01]  /*0740*/  LDG.E.CONSTANT R17, desc[UR10][R20.64+0xc] ;  /* 0x00000c0a14117981 */ /* 0x000f62000c1e9900 */
[----:B-1----:R-:W-:Y:S01]  /*0750*/  IMAD.WIDE R10, R23, 0x4, R10 ;  /* 0x00000004170a7825 */ /* 0x002fe200078e020a */
[----:B--2---:R-:W-:-:S02]  /*0760*/  ISETP.GE.AND P0, PT, R25, RZ, PT ;  /* 0x000000ff1900720c */ /* 0x004fc40003f06270 */
[----:B---3--:R-:W-:Y:S02]  /*0770*/  ISETP.GE.AND P1, PT, R27, RZ, PT ;  /* 0x000000ff1b00720c */ /* 0x008fe40003f26270 */
[----:B----4-:R-:W-:Y:S02]  /*0780*/  ISETP.GE.AND P2, PT, R19, RZ, PT ;  /* 0x000000ff1300720c */ /* 0x010fe40003f46270 */
[----:B-----5:R-:W-:-:S07]  /*0790*/  ISETP.GE.AND P3, PT, R17, RZ, PT ;  /* 0x000000ff1100720c */ /* 0x020fce0003f66270 */
[----:B------:R-:W0:Y:S01]  /*07a0*/  @P0 LDC.64 R14, c[0x0][0x390] ;  /* 0x0000e400ff0e0b82 */ /* 0x000e220000000a00 */
[----:B------:R-:W2:Y:S07]  /*07b0*/  @P0 LDG.E.CONSTANT R21, desc[UR10][R10.64] ;  /* 0x0000000a0a150981 */ /* 0x000eae000c1e9900 */
[----:B------:R-:W1:Y:S01]  /*07c0*/  @P1 LDC.64 R12, c[0x0][0x390] ;  /* 0x0000e400ff0c1b82 */ /* 0x000e620000000a00 */
[----:B------:R-:W3:Y:S07]  /*07d0*/  @P3 LDG.E.CONSTANT R23, desc[UR10][R10.64+0xc] ;  /* 0x00000c0a0a173981 */ /* 0x000eee000c1e9900 */
[----:B------:R-:W4:Y:S08]  /*07e0*/  @P2 LDC.64 R6, c[0x0][0x390] ;  /* 0x0000e400ff062b82 */ /* 0x000f300000000a00 */
[----:B------:R-:W5:Y:S01]  /*07f0*/  @P3 LDC.64 R8, c[0x0][0x390] ;  /* 0x0000e400ff083b82 */ /* 0x000f620000000a00 */
[----:B0-----:R-:W-:-:S06]  /*0800*/  @P0 IMAD.WIDE.U32 R14, R25, 0x4, R14 ;  /* 0x00000004190e0825 */ /* 0x001fcc00078e000e */
[----:B------:R-:W2:Y:S01]  /*0810*/  @P0 LDG.E.CONSTANT R14, desc[UR10][R14.64] ;  /* 0x0000000a0e0e0981 */ /* 0x000ea2000c1e9900 */
[----:B-1----:R-:W-:-:S06]  /*0820*/  @P1 IMAD.WIDE.U32 R12, R27, 0x4, R12 ;  /* 0x000000041b0c1825 */ /* 0x002fcc00078e000c */
[----:B------:R-:W3:Y:S01]  /*0830*/  @P1 LDG.E.CONSTANT R12, desc[UR10][R12.64] ;  /* 0x0000000a0c0c1981 */ /* 0x000ee2000c1e9900 */
[----:B----4-:R-:W-:-:S03]  /*0840*/  @P2 IMAD.WIDE.U32 R6, R19, 0x4, R6 ;  /* 0x0000000413062825 */ /* 0x010fc600078e0006 */
[----:B------:R-:W3:Y:S04]  /*0850*/  @P1 LDG.E.CONSTANT R19, desc[UR10][R10.64+0x4] ;  /* 0x0000040a0a131981 */ /* 0x000ee8000c1e9900 */
[----:B------:R-:W4:Y:S01]  /*0860*/  @P2 LDG.E.CONSTANT R6, desc[UR10][R6.64] ;  /* 0x0000000a06062981 */ /* 0x000f22000c1e9900 */
[----:B-----5:R-:W-:-:S03]  /*0870*/  @P3 IMAD.WIDE.U32 R8, R17, 0x4, R8 ;  /* 0x0000000411083825 */ /* 0x020fc600078e0008 */
[----:B------:R-:W4:Y:S04]  /*0880*/  @P2 LDG.E.CONSTANT R17, desc[UR10][R10.64+0x8] ;  /* 0x0000080a0a112981 */ /* 0x000f28000c1e9900 */
[----:B------:R-:W5:Y:S01]  /*0890*/  @P3 LDG.E.CONSTANT R8, desc[UR10][R8.64] ;  /* 0x0000000a08083981 */ /* 0x000f62000c1e9900 */
[----:B------:R-:W-:Y:S01]  /*08a0*/  IADD3 R5, PT, PT, R5, 0x4, RZ ;  /* 0x0000000405057810 */ /* 0x000fe20007ffe0ff */
[----:B--2---:R-:W-:-:S04]  /*08b0*/  @P0 FFMA R0, R21, R14, R0 ;  /* 0x0000000e15000223 */ /* 0x004fc80000000000 */
[----:B---3--:R-:W-:-:S04]  /*08c0*/  @P1 FFMA R0, R19, R12, R0 ;  /* 0x0000000c13001223 */ /* 0x008fc80000000000 */
[----:B----4-:R-:W-:-:S04]  /*08d0*/  @P2 FFMA R0, R17, R6, R0 ;  /* 0x0000000611002223 */ /* 0x010fc80000000000 */
[----:B-----5:R-:W-:-:S07]  /*08e0*/  @P3 FFMA R0, R23, R8, R0 ;  /* 0x0000000817003223 */ /* 0x020fce0000000000 */
.L_x_5:
[----:B------:R-:W-:Y:S04]  /*08f0*/  BSSY.RECONVERGENT B0, `(.L_x_4) ;  /* 0x0000028000007945 */ /* 0x000fe80003800200 */
[----:B------:R-:W-:Y:S05]  /*0900*/  BRA.U !UP1, `(.L_x_6) ;  /* 0x0000000109987547 */ /* 0x000fea000b800000 */
[----:B------:R-:W0:Y:S01]  /*0910*/  LDCU UR7, c[0x0][0x3a4] ;  /* 0x00007480ff0777ac */ /* 0x000e220008000800 */
[----:B------:R-:W-:Y:S02]  /*0920*/  UISETP.NE.AND UP0, UPT, UR4, 0x1, UPT ;  /* 0x000000010400788c */ /* 0x000fe4000bf05270 */
[----:B0-----:R-:W-:-:S07]  /*0930*/  ULOP3.LUT UP1, URZ, UR7, 0x1, URZ, 0xc0, !UPT ;  /* 0x0000000107ff7892 */ /* 0x001fce000f82c0ff */
[----:B------:R-:W-:Y:S05]  /*0940*/  BRA.U !UP0, `(.L_x_7) ;  /* 0x0000000108507547 */ /* 0x000fea000b800000 */
[----:B------:R-:W0:Y:S01]  /*0950*/  LDC.64 R6, c[0x0][0x380] ;  /* 0x0000e000ff067b82 */ /* 0x000e220000000a00 */
[----:B------:R-:W-:-:S05]  /*0960*/  IADD3 R19, PT, PT, R4, R5, RZ ;  /* 0x0000000504137210 */ /* 0x000fca0007ffe0ff */
[C---:B0-----:R-:W-:Y:S02]  /*0970*/  IMAD.WIDE R12, R19.reuse, 0x4, R6 ;  /* 0x00000004130c7825 */ /* 0x041fe400078e0206 */
[----:B------:R-:W0:Y:S03]  /*0980*/  LDC.64 R6, c[0x0][0x388] ;  /* 0x0000e200ff067b82 */ /* 0x000e260000000a00 */
[----:B------:R-:W2:Y:S04]  /*0990*/  LDG.E.CONSTANT R15, desc[UR10][R12.64] ;  /* 0x0000000a0c0f7981 */ /* 0x000ea8000c1e9900 */
[----:B------:R-:W3:Y:S01]  /*09a0*/  LDG.E.CONSTANT R17, desc[UR10][R12.64+0x4] ;  /* 0x0000040a0c117981 */ /* 0x000ee2000c1e9900 */
[----:B0-----:R-:W-:Y:S01]  /*09b0*/  IMAD.WIDE R6, R19, 0x4, R6 ;  /* 0x0000000413067825 */ /* 0x001fe200078e0206 */
[----:B--2---:R-:W-:-:S02]  /*09c0*/  ISETP.GE.AND P0, PT, R15, RZ, PT ;  /* 0x000000ff0f00720c */ /* 0x004fc40003f06270 */
[----:B---3--:R-:W-:-:S11]  /*09d0*/  ISETP.GE.AND P1, PT, R17, RZ, PT ;  /* 0x000000ff1100720c */ /* 0x008fd60003f26270 */
[----:B------:R-:W0:Y:S02]  /*09e0*/  @P0 LDC.64 R8, c[0x0][0x390] ;  /* 0x0000e400ff080b82 */ /* 0x000e240000000a00 */
[----:B------:R-:W2:Y:S06]  /*09f0*/  @P1 LDG.E.CONSTANT R13, desc[UR10][R6.64+0x4] ;  /* 0x0000040a060d1981 */ /* 0x000eac000c1e9900 */
[----:B------:R-:W1:Y:S01]  /*0a00*/  @P1 LDC.64 R10, c[0x0][0x390] ;  /* 0x0000e400ff0a1b82 */ /* 0x000e620000000a00 */
[----:B0-----:R-:W-:Y:S02]  /*0a10*/  @P0 IMAD.WIDE.U32 R8, R15, 0x4, R8 ;  /* 0x000000040f080825 */ /* 0x001fe400078e0008 */
[----:B------:R-:W3:Y:S04]  /*0a20*/  @P0 LDG.E.CONSTANT R15, desc[UR10][R6.64] ;  /* 0x0000000a060f0981 */ /* 0x000ee8000c1e9900 */
[----:B------:R-:W3:Y:S01]  /*0a30*/  @P0 LDG.E.CONSTANT R8, desc[UR10][R8.64] ;  /* 0x0000000a08080981 */ /* 0x000ee2000c1e9900 */
[----:B-1----:R-:W-:-:S06]  /*0a40*/  @P1 IMAD.WIDE.U32 R10, R17, 0x4, R10 ;  /* 0x00000004110a1825 */ /* 0x002fcc00078e000a */
[----:B------:R-:W2:Y:S01]  /*0a50*/  @P1 LDG.E.CONSTANT R10, desc[UR10][R10.64] ;  /* 0x0000000a0a0a1981 */ /* 0x000ea2000c1e9900 */
[----:B------:R-:W-:Y:S01]  /*0a60*/  IADD3 R5, PT, PT, R5, 0x2, RZ ;  /* 0x0000000205057810 */ /* 0x000fe20007ffe0ff */
[----:B---3--:R-:W-:-:S04]  /*0a70*/  @P0 FFMA R0, R15, R8, R0 ;  /* 0x000000080f000223 */ /* 0x008fc80000000000 */
[----:B--2---:R-:W-:-:S07]  /*0a80*/  @P1 FFMA R0, R13, R10, R0 ;  /* 0x0000000a0d001223 */ /* 0x004fce0000000000 */
.L_x_7:
[----:B------:R-:W-:Y:S05]  /*0a90*/  BRA.U !UP1, `(.L_x_6) ;  /* 0x0000000109347547 */ /* 0x000fea000b800000 */
[----:B------:R-:W0:Y:S01]  /*0aa0*/  LDC.64 R6, c[0x0][0x380] ;  /* 0x0000e000ff067b82 */ /* 0x000e220000000a00 */
[----:B------:R-:W-:-:S05]  /*0ab0*/  IADD3 R9, PT, PT, R4, R5, RZ ;  /* 0x0000000504097210 */ /* 0x000fca0007ffe0ff */
[----:B0-----:R-:W-:-:S05]  /*0ac0*/  IMAD.WIDE R4, R9, 0x4, R6 ;  /* 0x0000000409047825 */ /* 0x001fca00078e0206 */
[----:B------:R-:W2:Y:S02]  /*0ad0*/  LDG.E.CONSTANT R11, desc[UR10][R4.64] ;  /* 0x0000000a040b7981 */ /* 0x000ea4000c1e9900 */
[----:B--2---:R-:W-:-:S13]  /*0ae0*/  ISETP.GE.AND P0, PT, R11, RZ, PT ;  /* 0x000000ff0b00720c */ /* 0x004fda0003f06270 */
[----:B------:R-:W-:Y:S05]  /*0af0*/  @!P0 BRA `(.L_x_6) ;  /* 0x00000000001c8947 */ /* 0x000fea0003800000 */
[----:B------:R-:W0:Y:S08]  /*0b00*/  LDC.64 R4, c[0x0][0x388] ;  /* 0x0000e200ff047b82 */ /* 0x000e300000000a00 */
[----:B------:R-:W1:Y:S01]  /*0b10*/  LDC.64 R6, c[0x0][0x390] ;  /* 0x0000e400ff067b82 */ /* 0x000e620000000a00 */
[----:B0-----:R-:W-:-:S06]  /*0b20*/  IMAD.WIDE R4, R9, 0x4, R4 ;  /* 0x0000000409047825 */ /* 0x001fcc00078e0204 */
[----:B------:R-:W2:Y:S01]  /*0b30*/  LDG.E.CONSTANT R5, desc[UR10][R4.64] ;  /* 0x0000000a04057981 */ /* 0x000ea2000c1e9900 */
[----:B-1----:R-:W-:-:S06]  /*0b40*/  IMAD.WIDE.U32 R6, R11, 0x4, R6 ;  /* 0x000000040b067825 */ /* 0x002fcc00078e0006 */
[----:B------:R-:W2:Y:S02]  /*0b50*/  LDG.E.CONSTANT R6, desc[UR10][R6.64] ;  /* 0x0000000a06067981 */ /* 0x000ea4000c1e9900 */
[----:B--2---:R-:W-:-:S07]  /*0b60*/  FFMA R0, R5, R6, R0 ;  /* 0x0000000605007223 */ /* 0x004fce0000000000 */
.L_x_6:
[----:B------:R-:W-:Y:S05]  /*0b70*/  BSYNC.RECONVERGENT B0 ;  /* 0x0000000000007941 */ /* 0x000fea0003800200 */
.L_x_4:
[----:B------:R-:W0:Y:S01]  /*0b80*/  LDC.64 R4, c[0x0][0x398] ;  /* 0x0000e600ff047b82 */ /* 0x000e220000000a00 */
[----:B------:R-:W1:Y:S01]  /*0b90*/  LDCU UR7, c[0x0][0x3a0] ;  /* 0x00007400ff0777ac */ /* 0x000e620008000800 */
[----:B0-----:R-:W-:Y:S01]  /*0ba0*/  IMAD.WIDE R4, R2, 0x4, R4 ;  /* 0x0000000402047825 */ /* 0x001fe200078e0204 */
[----:B------:R-:W-:-:S04]  /*0bb0*/  IADD3 R2, PT, PT, R3, R2, RZ ;  /* 0x0000000203027210 */ /* 0x000fc80007ffe0ff */
[----:B------:R0:W-:Y:S01]  /*0bc0*/  STG.E desc[UR10][R4.64], R0 ;  /* 0x0000000004007986 */ /* 0x0001e2000c10190a */
[----:B-1----:R-:W-:-:S13]  /*0bd0*/  ISETP.GE.AND P0, PT, R2, UR7, PT ;  /* 0x0000000702007c0c */ /* 0x002fda000bf06270 */
[----:B0-----:R-:W-:Y:S05]  /*0be0*/  @!P0 BRA `(.L_x_8) ;  /* 0xfffffff400748947 */ /* 0x001fea000383ffff */
[----:B------:R-:W-:Y:S05]  /*0bf0*/  EXIT ;  /* 0x000000000000794d */ /* 0x000fea0003800000 */
.L_x_9:
[----:B------:R-:W-:-:S00]  /*0c00*/  BRA `(.L_x_9) ;  /* 0xfffffffc00fc7947 */ /* 0x000fc0000383ffff */
[----:B------:R-:W-:-:S00]  /*0c10*/  NOP ;  /* 0x0000000000007918 */ /* 0x000fc00000000000 */
        /* <DEDUP_REMOVED lines=14> */
.L_x_10:


//--------------------- .nv.shared.reserved.0     --------------------------
	.section	.nv.shared.reserved.0,"aw",@nobits
	.weak		__nv_reservedSMEM_offset_0_alias
	.size		__nv_reservedSMEM_offset_0_alias, 0, 64
	.other		__nv_reservedSMEM_offset_0_alias,@"STO_CUDA_RESERVED_SHARED STV_DEFAULT"
__nv_reservedSMEM_offset_0_alias:
	.zero		0
	.zero		64


//--------------------- .nv.constant0.spmv_ell_kernel --------------------------
	.section	.nv.constant0.spmv_ell_kernel,"a",@progbits
	.sectionflags	@""
	.align	4
.nv.constant0.spmv_ell_kernel:
	.zero		936


//--------------------- SYMBOLS --------------------------

	.type		.nv.reservedSmem.offset0,@object
	.size		.nv.reservedSmem.offset0,0x4
